//
// Generated by NVIDIA NVVM Compiler
//
// Compiler Build ID: CL-36424714
// Cuda compilation tools, release 13.0, V13.0.88
// Based on NVVM 20.0.0
//

.version 9.0
.target sm_100
.address_size 64

	// .globl	_Z9matrixMulPiS_S_iii

.visible .entry _Z9matrixMulPiS_S_iii(
	.param .u64 .ptr .align 1 _Z9matrixMulPiS_S_iii_param_0,
	.param .u64 .ptr .align 1 _Z9matrixMulPiS_S_iii_param_1,
	.param .u64 .ptr .align 1 _Z9matrixMulPiS_S_iii_param_2,
	.param .u32 _Z9matrixMulPiS_S_iii_param_3,
	.param .u32 _Z9matrixMulPiS_S_iii_param_4,
	.param .u32 _Z9matrixMulPiS_S_iii_param_5
)
{
	.reg .pred 	%p<13>;
	.reg .b32 	%r<107>;
	.reg .b64 	%rd<53>;

	ld.param.u64 	%rd7, [_Z9matrixMulPiS_S_iii_param_0];
	ld.param.u64 	%rd8, [_Z9matrixMulPiS_S_iii_param_1];
	ld.param.u64 	%rd6, [_Z9matrixMulPiS_S_iii_param_2];
	ld.param.u32 	%r32, [_Z9matrixMulPiS_S_iii_param_3];
	ld.param.u32 	%r30, [_Z9matrixMulPiS_S_iii_param_4];
	ld.param.u32 	%r31, [_Z9matrixMulPiS_S_iii_param_5];
	cvta.to.global.u64 	%rd1, %rd8;
	cvta.to.global.u64 	%rd2, %rd7;
	mov.u32 	%r33, %ctaid.y;
	mov.u32 	%r34, %ntid.y;
	mov.u32 	%r35, %tid.y;
	mad.lo.s32 	%r1, %r33, %r34, %r35;
	mov.u32 	%r36, %ctaid.x;
	mov.u32 	%r37, %ntid.x;
	mov.u32 	%r38, %tid.x;
	mad.lo.s32 	%r2, %r36, %r37, %r38;
	setp.ge.s32 	%p1, %r1, %r32;
	setp.ge.s32 	%p2, %r2, %r31;
	or.pred  	%p3, %p1, %p2;
	@%p3 bra 	$L__BB0_14;
	setp.lt.s32 	%p4, %r30, 1;
	mov.b32 	%r106, 0;
	@%p4 bra 	$L__BB0_13;
	mul.lo.s32 	%r3, %r30, %r1;
	and.b32  	%r4, %r30, 7;
	setp.lt.u32 	%p5, %r30, 8;
	mov.b32 	%r101, 0;
	mov.u32 	%r106, %r101;
	@%p5 bra 	$L__BB0_5;
	and.b32  	%r101, %r30, 2147483640;
	neg.s32 	%r95, %r101;
	shl.b32 	%r7, %r31, 3;
	mul.wide.u32 	%rd9, %r3, 4;
	add.s64 	%rd10, %rd9, %rd2;
	add.s64 	%rd52, %rd10, 16;
	mov.b32 	%r106, 0;
	mul.wide.s32 	%rd13, %r31, 4;
	mov.u32 	%r94, %r2;
$L__BB0_4:
	.pragma "nounroll";
	ld.global.u32 	%r43, [%rd52+-16];
	mul.wide.s32 	%rd11, %r94, 4;
	add.s64 	%rd12, %rd1, %rd11;
	ld.global.u32 	%r44, [%rd12];
	mad.lo.s32 	%r45, %r44, %r43, %r106;
	ld.global.u32 	%r46, [%rd52+-12];
	add.s64 	%rd14, %rd12, %rd13;
	ld.global.u32 	%r47, [%rd14];
	mad.lo.s32 	%r48, %r47, %r46, %r45;
	ld.global.u32 	%r49, [%rd52+-8];
	add.s64 	%rd15, %rd14, %rd13;
	ld.global.u32 	%r50, [%rd15];
	mad.lo.s32 	%r51, %r50, %r49, %r48;
	ld.global.u32 	%r52, [%rd52+-4];
	add.s64 	%rd16, %rd15, %rd13;
	ld.global.u32 	%r53, [%rd16];
	mad.lo.s32 	%r54, %r53, %r52, %r51;
	ld.global.u32 	%r55, [%rd52];
	add.s64 	%rd17, %rd16, %rd13;
	ld.global.u32 	%r56, [%rd17];
	mad.lo.s32 	%r57, %r56, %r55, %r54;
	ld.global.u32 	%r58, [%rd52+4];
	add.s64 	%rd18, %rd17, %rd13;
	ld.global.u32 	%r59, [%rd18];
	mad.lo.s32 	%r60, %r59, %r58, %r57;
	ld.global.u32 	%r61, [%rd52+8];
	add.s64 	%rd19, %rd18, %rd13;
	ld.global.u32 	%r62, [%rd19];
	mad.lo.s32 	%r63, %r62, %r61, %r60;
	ld.global.u32 	%r64, [%rd52+12];
	add.s64 	%rd20, %rd19, %rd13;
	ld.global.u32 	%r65, [%rd20];
	mad.lo.s32 	%r106, %r65, %r64, %r63;
	add.s32 	%r95, %r95, 8;
	add.s32 	%r94, %r94, %r7;
	add.s64 	%rd52, %rd52, 32;
	setp.ne.s32 	%p6, %r95, 0;
	@%p6 bra 	$L__BB0_4;
$L__BB0_5:
	setp.eq.s32 	%p7, %r4, 0;
	@%p7 bra 	$L__BB0_13;
	and.b32  	%r17, %r30, 3;
	setp.lt.u32 	%p8, %r4, 4;
	@%p8 bra 	$L__BB0_8;
	add.s32 	%r67, %r101, %r3;
	mul.wide.u32 	%rd21, %r67, 4;
	add.s64 	%rd22, %rd2, %rd21;
	ld.global.u32 	%r68, [%rd22];
	mad.lo.s32 	%r69, %r101, %r31, %r2;
	mul.wide.s32 	%rd23, %r69, 4;
	add.s64 	%rd24, %rd1, %rd23;
	ld.global.u32 	%r70, [%rd24];
	mad.lo.s32 	%r71, %r70, %r68, %r106;
	cvt.u64.u32 	%rd25, %r3;
	cvt.u64.u32 	%rd26, %r101;
	add.s64 	%rd27, %rd26, %rd25;
	shl.b64 	%rd28, %rd27, 2;
	add.s64 	%rd29, %rd2, %rd28;
	ld.global.u32 	%r72, [%rd29+4];
	mul.wide.s32 	%rd30, %r31, 4;
	add.s64 	%rd31, %rd24, %rd30;
	ld.global.u32 	%r73, [%rd31];
	mad.lo.s32 	%r74, %r73, %r72, %r71;
	ld.global.u32 	%r75, [%rd29+8];
	add.s64 	%rd32, %rd31, %rd30;
	ld.global.u32 	%r76, [%rd32];
	mad.lo.s32 	%r77, %r76, %r75, %r74;
	ld.global.u32 	%r78, [%rd29+12];
	add.s64 	%rd33, %rd32, %rd30;
	ld.global.u32 	%r79, [%rd33];
	mad.lo.s32 	%r106, %r79, %r78, %r77;
	add.s32 	%r101, %r101, 4;
$L__BB0_8:
	setp.eq.s32 	%p9, %r17, 0;
	@%p9 bra 	$L__BB0_13;
	setp.eq.s32 	%p10, %r17, 1;
	@%p10 bra 	$L__BB0_11;
	add.s32 	%r81, %r101, %r3;
	mul.wide.u32 	%rd34, %r81, 4;
	add.s64 	%rd35, %rd2, %rd34;
	ld.global.u32 	%r82, [%rd35];
	mad.lo.s32 	%r83, %r101, %r31, %r2;
	mul.wide.s32 	%rd36, %r83, 4;
	add.s64 	%rd37, %rd1, %rd36;
	ld.global.u32 	%r84, [%rd37];
	mad.lo.s32 	%r85, %r84, %r82, %r106;
	cvt.u64.u32 	%rd38, %r3;
	cvt.u64.u32 	%rd39, %r101;
	add.s64 	%rd40, %rd39, %rd38;
	shl.b64 	%rd41, %rd40, 2;
	add.s64 	%rd42, %rd2, %rd41;
	ld.global.u32 	%r86, [%rd42+4];
	mul.wide.s32 	%rd43, %r31, 4;
	add.s64 	%rd44, %rd37, %rd43;
	ld.global.u32 	%r87, [%rd44];
	mad.lo.s32 	%r106, %r87, %r86, %r85;
	add.s32 	%r101, %r101, 2;
$L__BB0_11:
	and.b32  	%r88, %r30, 1;
	setp.eq.b32 	%p11, %r88, 1;
	not.pred 	%p12, %p11;
	@%p12 bra 	$L__BB0_13;
	add.s32 	%r89, %r101, %r3;
	mul.wide.u32 	%rd45, %r89, 4;
	add.s64 	%rd46, %rd2, %rd45;
	ld.global.u32 	%r90, [%rd46];
	mad.lo.s32 	%r91, %r101, %r31, %r2;
	mul.wide.s32 	%rd47, %r91, 4;
	add.s64 	%rd48, %rd1, %rd47;
	ld.global.u32 	%r92, [%rd48];
	mad.lo.s32 	%r106, %r92, %r90, %r106;
$L__BB0_13:
	mad.lo.s32 	%r93, %r31, %r1, %r2;
	cvta.to.global.u64 	%rd49, %rd6;
	mul.wide.s32 	%rd50, %r93, 4;
	add.s64 	%rd51, %rd49, %rd50;
	st.global.u32 	[%rd51], %r106;
$L__BB0_14:
	bar.sync 	0;
	ret;

}


// ===== COMPILED SASS (sm_100) =====

	.target	sm_100

	.elftype	@"ET_EXEC"


//--------------------- .note.nv.tkinfo           --------------------------
	.section	.note.nv.tkinfo,"",@"SHT_NOTE"
	.sectionflags	@"SHF_NOTE_NV_TKINFO"
	.tkinfo
        /*0018*/ 	.word	0x00000002
        /*0030*/ 	.string	""
        /*0030*/ 	.string	"ptxas"
        /*0030*/ 	.string	"Cuda compilation tools, release 13.0, V13.0.88"
        /*0030*/ 	.string	"Build cuda_13.0.r13.0/compiler.36424714_0"
        /*0030*/ 	.string	"-arch sm_100 -m 64 "



//--------------------- .note.nv.cuinfo           --------------------------
	.section	.note.nv.cuinfo,"",@"SHT_NOTE"
	.sectionflags	@"SHF_NOTE_NV_CUINFO"
        /*0018*/ 	.short	0x0002
        /*001a*/ 	.short	0x0064
        /*001c*/ 	.short	0x0082
	.zero		2


//--------------------- .nv.info                  --------------------------
	.section	.nv.info,"",@"SHT_CUDA_INFO"
	.align	4


	//----- nvinfo : EIATTR_REGCOUNT
	.align		4
        /*0000*/ 	.byte	0x04, 0x2f
        /*0002*/ 	.short	(.L_1 - .L_0)
	.align		4
.L_0:
        /*0004*/ 	.word	index@(_Z9matrixMulPiS_S_iii)
        /*0008*/ 	.word	0x00000020


	//----- nvinfo : EIATTR_FRAME_SIZE
	.align		4
.L_1:
        /*000c*/ 	.byte	0x04, 0x11
        /*000e*/ 	.short	(.L_3 - .L_2)
	.align		4
.L_2:
        /*0010*/ 	.word	index@(_Z9matrixMulPiS_S_iii)
        /*0014*/ 	.word	0x00000000


	//----- nvinfo : EIATTR_MIN_STACK_SIZE
	.align		4
.L_3:
        /*0018*/ 	.byte	0x04, 0x12
        /*001a*/ 	.short	(.L_5 - .L_4)
	.align		4
.L_4:
        /*001c*/ 	.word	index@(_Z9matrixMulPiS_S_iii)
        /*0020*/ 	.word	0x00000000
.L_5:


//--------------------- .nv.compat                --------------------------
	.section	.nv.compat,"",@"SHT_CUDA_COMPAT_INFO"
	.align	4
        /*0000*/ 	.byte	0x02, 0x09, 0x00, 0x00, 0x02, 0x02, 0x01, 0x00, 0x02, 0x05, 0x05, 0x00, 0x03, 0x07, 0x01, 0x01
        /*0010*/ 	.byte	0x02, 0x03, 0x00, 0x00, 0x02, 0x06, 0x01, 0x00, 0x04, 0x0b, 0x08, 0x00, 0x09, 0x00, 0x00, 0x00
        /*0020*/ 	.byte	0x00, 0x00, 0x00, 0x00


//--------------------- .nv.info._Z9matrixMulPiS_S_iii --------------------------
	.section	.nv.info._Z9matrixMulPiS_S_iii,"",@"SHT_CUDA_INFO"
	.sectionflags	@""
	.align	4


	//----- nvinfo : EIATTR_CUDA_API_VERSION
	.align		4
        /*0000*/ 	.byte	0x04, 0x37
        /*0002*/ 	.short	(.L_7 - .L_6)
.L_6:
        /*0004*/ 	.word	0x00000082


	//----- nvinfo : EIATTR_KPARAM_INFO
	.align		4
.L_7:
        /*0008*/ 	.byte	0x04, 0x17
        /*000a*/ 	.short	(.L_9 - .L_8)
.L_8:
        /*000c*/ 	.word	0x00000000
        /*0010*/ 	.short	0x0005
        /*0012*/ 	.short	0x0020
        /*0014*/ 	.byte	0x00, 0xf0, 0x11, 0x00


	//----- nvinfo : EIATTR_KPARAM_INFO
	.align		4
.L_9:
        /*0018*/ 	.byte	0x04, 0x17
        /*001a*/ 	.short	(.L_11 - .L_10)
.L_10:
        /*001c*/ 	.word	0x00000000
        /*0020*/ 	.short	0x0004
        /*0022*/ 	.short	0x001c
        /*0024*/ 	.byte	0x00, 0xf0, 0x11, 0x00


	//----- nvinfo : EIATTR_KPARAM_INFO
	.align		4
.L_11:
        /*0028*/ 	.byte	0x04, 0x17
        /*002a*/ 	.short	(.L_13 - .L_12)
.L_12:
        /*002c*/ 	.word	0x00000000
        /*0030*/ 	.short	0x0003
        /*0032*/ 	.short	0x0018
        /*0034*/ 	.byte	0x00, 0xf0, 0x11, 0x00


	//----- nvinfo : EIATTR_KPARAM_INFO
	.align		4
.L_13:
        /*0038*/ 	.byte	0x04, 0x17
        /*003a*/ 	.short	(.L_15 - .L_14)
.L_14:
        /*003c*/ 	.word	0x00000000
        /*0040*/ 	.short	0x0002
        /*0042*/ 	.short	0x0010
        /*0044*/ 	.byte	0x00, 0xf5, 0x21, 0x00


	//----- nvinfo : EIATTR_KPARAM_INFO
	.align		4
.L_15:
        /*0048*/ 	.byte	0x04, 0x17
        /*004a*/ 	.short	(.L_17 - .L_16)
.L_16:
        /*004c*/ 	.word	0x00000000
        /*0050*/ 	.short	0x0001
        /*0052*/ 	.short	0x0008
        /*0054*/ 	.byte	0x00, 0xf5, 0x21, 0x00


	//----- nvinfo : EIATTR_KPARAM_INFO
	.align		4
.L_17:
        /*0058*/ 	.byte	0x04, 0x17
        /*005a*/ 	.short	(.L_19 - .L_18)
.L_18:
        /*005c*/ 	.word	0x00000000
        /*0060*/ 	.short	0x0000
        /*0062*/ 	.short	0x0000
        /*0064*/ 	.byte	0x00, 0xf5, 0x21, 0x00


	//----- nvinfo : EIATTR_SPARSE_MMA_MASK
	.align		4
.L_19:
        /*0068*/ 	.byte	0x03, 0x50
        /*006a*/ 	.short	0x0000


	//----- nvinfo : EIATTR_MAXREG_COUNT
	.align		4
        /*006c*/ 	.byte	0x03, 0x1b
        /*006e*/ 	.short	0x00ff


	//----- nvinfo : EIATTR_NUM_BARRIERS
	.align		4
        /*0070*/ 	.byte	0x02, 0x4c
        /*0072*/ 	.byte	0x01
	.zero		1


	//----- nvinfo : EIATTR_MERCURY_ISA_VERSION
	.align		4
        /*0074*/ 	.byte	0x03, 0x5f
        /*0076*/ 	.short	0x0101


	//----- nvinfo : EIATTR_VRC_CTA_INIT_COUNT
	.align		4
        /*0078*/ 	.byte	0x02, 0x4a
	.zero		1
	.zero		1


	//----- nvinfo : EIATTR_EXIT_INSTR_OFFSETS
	.align		4
        /*007c*/ 	.byte	0x04, 0x1c
        /*007e*/ 	.short	(.L_21 - .L_20)


	//   ....[0]....
.L_20:
        /*0080*/ 	.word	0x00000910


	//----- nvinfo : EIATTR_CRS_STACK_SIZE
	.align		4
.L_21:
        /*0084*/ 	.byte	0x04, 0x1e
        /*0086*/ 	.short	(.L_23 - .L_22)
.L_22:
        /*0088*/ 	.word	0x00000000


	//----- nvinfo : EIATTR_CBANK_PARAM_SIZE
	.align		4
.L_23:
        /*008c*/ 	.byte	0x03, 0x19
        /*008e*/ 	.short	0x0024


	//----- nvinfo : EIATTR_PARAM_CBANK
	.align		4
        /*0090*/ 	.byte	0x04, 0x0a
        /*0092*/ 	.short	(.L_25 - .L_24)
	.align		4
.L_24:
        /*0094*/ 	.word	index@(.nv.constant0._Z9matrixMulPiS_S_iii)
        /*0098*/ 	.short	0x0380
        /*009a*/ 	.short	0x0024


	//----- nvinfo : EIATTR_SW_WAR
	.align		4
.L_25:
        /*009c*/ 	.byte	0x04, 0x36
        /*009e*/ 	.short	(.L_27 - .L_26)
.L_26:
        /*00a0*/ 	.word	0x00000008
.L_27:


//--------------------- .nv.callgraph             --------------------------
	.section	.nv.callgraph,"",@"SHT_CUDA_CALLGRAPH"
	.align	4
	.sectionentsize	8
	.align		4
        /*0000*/ 	.word	0x00000000
	.align		4
        /*0004*/ 	.word	0xffffffff
	.align		4
        /*0008*/ 	.word	0x00000000
	.align		4
        /*000c*/ 	.word	0xfffffffe
	.align		4
        /*0010*/ 	.word	0x00000000
	.align		4
        /*0014*/ 	.word	0xfffffffd
	.align		4
        /*0018*/ 	.word	0x00000000
	.align		4
        /*001c*/ 	.word	0xfffffffc


//--------------------- .text._Z9matrixMulPiS_S_iii --------------------------
	.section	.text._Z9matrixMulPiS_S_iii,"ax",@progbits
	.align	128
        .global         _Z9matrixMulPiS_S_iii
        .type           _Z9matrixMulPiS_S_iii,@function
        .size           _Z9matrixMulPiS_S_iii,(.L_x_7 - _Z9matrixMulPiS_S_iii)
        .other          _Z9matrixMulPiS_S_iii,@"STO_CUDA_ENTRY STV_DEFAULT"
_Z9matrixMulPiS_S_iii:
.text._Z9matrixMulPiS_S_iii:
[----:B------:R-:W-:Y:S01]  /*0000*/  LDC R1, c[0x0][0x37c] ;  /* 0x0000df00ff017b82 */ /* 0x000fe20000000800 */
[----:B------:R-:W0:Y:S07]  /*0010*/  S2R R5, SR_TID.X ;  /* 0x0000000000057919 */ /* 0x000e2e0000002100 */
[----:B------:R-:W1:Y:S01]  /*0020*/  LDC R16, c[0x0][0x364] ;  /* 0x0000d900ff107b82 */ /* 0x000e620000000800 */
[----:B------:R-:W2:Y:S01]  /*0030*/  LDCU UR6, c[0x0][0x398] ;  /* 0x00007300ff0677ac */ /* 0x000ea20008000800 */
[----:B------:R-:W-:Y:S01]  /*0040*/  BSSY.RECONVERGENT B0, `(.L_x_0) ;  /* 0x000008b000007945 */ /* 0x000fe20003800200 */
[----:B------:R-:W1:Y:S05]  /*0050*/  S2R R3, SR_TID.Y ;  /* 0x0000000000037919 */ /* 0x000e6a0000002200 */
[----:B------:R-:W0:Y:S08]  /*0060*/  S2UR UR5, SR_CTAID.X ;  /* 0x00000000000579c3 */ /* 0x000e300000002500 */
[----:B------:R-:W0:Y:S08]  /*0070*/  LDC R0, c[0x0][0x360] ;  /* 0x0000d800ff007b82 */ /* 0x000e300000000800 */
[----:B------:R-:W1:Y:S08]  /*0080*/  S2UR UR4, SR_CTAID.Y ;  /* 0x00000000000479c3 */ /* 0x000e700000002600 */
[----:B------:R-:W3:Y:S01]  /*0090*/  LDC R17, c[0x0][0x3a0] ;  /* 0x0000e800ff117b82 */ /* 0x000ee20000000800 */
[----:B0-----:R-:W-:-:S02]  /*00a0*/  IMAD R0, R0, UR5, R5 ;  /* 0x0000000500007c24 */ /* 0x001fc4000f8e0205 */
[----:B-1----:R-:W-:-:S03]  /*00b0*/  IMAD R16, R16, UR4, R3 ;  /* 0x0000000410107c24 */ /* 0x002fc6000f8e0203 */
[----:B---3--:R-:W-:-:S04]  /*00c0*/  ISETP.GE.AND P0, PT, R0, R17, PT ;  /* 0x000000110000720c */ /* 0x008fc80003f06270 */
[----:B--2---:R-:W-:-:S13]  /*00d0*/  ISETP.GE.OR P0, PT, R16, UR6, P0 ;  /* 0x0000000610007c0c */ /* 0x004fda0008706670 */
[----:B------:R-:W-:Y:S05]  /*00e0*/  @P0 BRA `(.L_x_1) ;  /* 0x0000000800000947 */ /* 0x000fea0003800000 */
[----:B------:R-:W0:Y:S01]  /*00f0*/  LDC R19, c[0x0][0x39c] ;  /* 0x0000e700ff137b82 */ /* 0x000e220000000800 */
[----:B------:R-:W1:Y:S01]  /*0100*/  LDCU.64 UR4, c[0x0][0x358] ;  /* 0x00006b00ff0477ac */ /* 0x000e620008000a00 */
[----:B------:R-:W-:Y:S01]  /*0110*/  HFMA2 R24, -RZ, RZ, 0, 0 ;  /* 0x00000000ff187431 */ /* 0x000fe200000001ff */
[----:B0-----:R-:W-:-:S13]  /*0120*/  ISETP.GE.AND P0, PT, R19, 0x1, PT ;  /* 0x000000011300780c */ /* 0x001fda0003f06270 */
[----:B-1----:R-:W-:Y:S05]  /*0130*/  @!P0 BRA `(.L_x_2) ;  /* 0x0000000400dc8947 */ /* 0x002fea0003800000 */
[C---:B------:R-:W-:Y:S01]  /*0140*/  ISETP.GE.U32.AND P1, PT, R19.reuse, 0x8, PT ;  /* 0x000000081300780c */ /* 0x040fe20003f26070 */
[----:B------:R-:W-:Y:S01]  /*0150*/  IMAD R20, R16, R19, RZ ;  /* 0x0000001310147224 */ /* 0x000fe200078e02ff */
[----:B------:R-:W-:Y:S02]  /*0160*/  LOP3.LUT R27, R19, 0x7, RZ, 0xc0, !PT ;  /* 0x00000007131b7812 */ /* 0x000fe400078ec0ff */
[----:B------:R-:W-:Y:S02]  /*0170*/  MOV R21, RZ ;  /* 0x000000ff00157202 */ /* 0x000fe40000000f00 */
[----:B------:R-:W-:Y:S02]  /*0180*/  ISETP.NE.AND P0, PT, R27, RZ, PT ;  /* 0x000000ff1b00720c */ /* 0x000fe40003f05270 */
[----:B------:R-:W-:-:S05]  /*0190*/  MOV R24, RZ ;  /* 0x000000ff00187202 */ /* 0x000fca0000000f00 */
[----:B------:R-:W-:Y:S06]  /*01a0*/  @!P1 BRA `(.L_x_3) ;  /* 0x0000000000c09947 */ /* 0x000fec0003800000 */
[----:B------:R-:W0:Y:S01]  /*01b0*/  LDC.64 R2, c[0x0][0x380] ;  /* 0x0000e000ff027b82 */ /* 0x000e220000000a00 */
[----:B------:R-:W-:Y:S02]  /*01c0*/  LOP3.LUT R21, R19, 0x7ffffff8, RZ, 0xc0, !PT ;  /* 0x7ffffff813157812 */ /* 0x000fe400078ec0ff */
[----:B------:R-:W-:Y:S02]  /*01d0*/  MOV R24, RZ ;  /* 0x000000ff00187202 */ /* 0x000fe40000000f00 */
[----:B------:R-:W-:Y:S02]  /*01e0*/  MOV R18, R0 ;  /* 0x0000000000127202 */ /* 0x000fe40000000f00 */
[----:B------:R-:W-:Y:S01]  /*01f0*/  IADD3 R22, PT, PT, -R21, RZ, RZ ;  /* 0x000000ff15167210 */ /* 0x000fe20007ffe1ff */
[----:B0-----:R-:W-:-:S03]  /*0200*/  IMAD.WIDE.U32 R2, R20, 0x4, R2 ;  /* 0x0000000414027825 */ /* 0x001fc600078e0002 */
[----:B------:R-:W-:-:S04]  /*0210*/  IADD3 R4, P1, PT, R2, 0x10, RZ ;  /* 0x0000001002047810 */ /* 0x000fc80007f3e0ff */
[----:B------:R-:W-:-:S09]  /*0220*/  IADD3.X R3, PT, PT, RZ, R3, RZ, P1, !PT ;  /* 0x00000003ff037210 */ /* 0x000fd20000ffe4ff */
.L_x_4:
[----:B------:R-:W0:Y:S01]  /*0230*/  LDC.64 R14, c[0x0][0x388] ;  /* 0x0000e200ff0e7b82 */ /* 0x000e220000000a00 */
[----:B------:R-:W-:-:S05]  /*0240*/  MOV R2, R4 ;  /* 0x0000000400027202 */ /* 0x000fca0000000f00 */
[----:B------:R-:W2:Y:S04]  /*0250*/  LDG.E R25, desc[UR4][R2.64+-0x10] ;  /* 0xfffff00402197981 */ /* 0x000ea8000c1e1900 */
[----:B------:R-:W3:Y:S04]  /*0260*/  LDG.E R23, desc[UR4][R2.64+-0xc] ;  /* 0xfffff40402177981 */ /* 0x000ee8000c1e1900 */
[----:B------:R-:W4:Y:S04]  /*0270*/  LDG.E R29, desc[UR4][R2.64+-0x8] ;  /* 0xfffff804021d7981 */ /* 0x000f28000c1e1900 */
[----:B------:R-:W5:Y:S01]  /*0280*/  LDG.E R28, desc[UR4][R2.64+-0x4] ;  /* 0xfffffc04021c7981 */ /* 0x000f62000c1e1900 */
[----:B0-----:R-:W-:-:S05]  /*0290*/  IMAD.WIDE R14, R18, 0x4, R14 ;  /* 0x00000004120e7825 */ /* 0x001fca00078e020e */
[----:B------:R0:W2:Y:S01]  /*02a0*/  LDG.E R26, desc[UR4][R14.64] ;  /* 0x000000040e1a7981 */ /* 0x0000a2000c1e1900 */
[----:B------:R-:W-:-:S04]  /*02b0*/  IMAD.WIDE R12, R17, 0x4, R14 ;  /* 0x00000004110c7825 */ /* 0x000fc800078e020e */
[C---:B------:R-:W-:Y:S02]  /*02c0*/  IMAD.WIDE R4, R17.reuse, 0x4, R12 ;  /* 0x0000000411047825 */ /* 0x040fe400078e020c */
[----:B------:R-:W3:Y:S02]  /*02d0*/  LDG.E R12, desc[UR4][R12.64] ;  /* 0x000000040c0c7981 */ /* 0x000ee4000c1e1900 */
[C---:B------:R-:W-:Y:S02]  /*02e0*/  IMAD.WIDE R8, R17.reuse, 0x4, R4 ;  /* 0x0000000411087825 */ /* 0x040fe400078e0204 */
[----:B------:R-:W4:Y:S02]  /*02f0*/  LDG.E R4, desc[UR4][R4.64] ;  /* 0x0000000404047981 */ /* 0x000f24000c1e1900 */
[C---:B------:R-:W-:Y:S02]  /*0300*/  IMAD.WIDE R6, R17.reuse, 0x4, R8 ;  /* 0x0000000411067825 */ /* 0x040fe400078e0208 */
[----:B------:R-:W5:Y:S02]  /*0310*/  LDG.E R8, desc[UR4][R8.64] ;  /* 0x0000000408087981 */ /* 0x000f64000c1e1900 */
[----:B------:R-:W-:-:S02]  /*0320*/  IMAD.WIDE R10, R17, 0x4, R6 ;  /* 0x00000004110a7825 */ /* 0x000fc400078e0206 */
[----:B------:R-:W5:Y:S04]  /*0330*/  LDG.E R5, desc[UR4][R2.64] ;  /* 0x0000000402057981 */ /* 0x000f68000c1e1900 */
[----:B------:R-:W5:Y:S01]  /*0340*/  LDG.E R6, desc[UR4][R6.64] ;  /* 0x0000000406067981 */ /* 0x000f62000c1e1900 */
[----:B0-----:R-:W-:-:S03]  /*0350*/  IMAD.WIDE R14, R17, 0x4, R10 ;  /* 0x00000004110e7825 */ /* 0x001fc600078e020a */
[----:B------:R-:W5:Y:S04]  /*0360*/  LDG.E R10, desc[UR4][R10.64] ;  /* 0x000000040a0a7981 */ /* 0x000f68000c1e1900 */
[----:B------:R-:W5:Y:S04]  /*0370*/  LDG.E R13, desc[UR4][R14.64] ;  /* 0x000000040e0d7981 */ /* 0x000f68000c1e1900 */
[----:B------:R-:W5:Y:S04]  /*0380*/  LDG.E R7, desc[UR4][R2.64+0x4] ;  /* 0x0000040402077981 */ /* 0x000f68000c1e1900 */
[----:B------:R-:W5:Y:S01]  /*0390*/  LDG.E R9, desc[UR4][R2.64+0xc] ;  /* 0x00000c0402097981 */ /* 0x000f62000c1e1900 */
[----:B--2---:R-:W-:-:S02]  /*03a0*/  IMAD R26, R25, R26, R24 ;  /* 0x0000001a191a7224 */ /* 0x004fc400078e0218 */
[----:B------:R-:W-:Y:S02]  /*03b0*/  IMAD.WIDE R24, R17, 0x4, R14 ;  /* 0x0000000411187825 */ /* 0x000fe400078e020e */
[----:B------:R0:W2:Y:S04]  /*03c0*/  LDG.E R14, desc[UR4][R2.64+0x8] ;  /* 0x00000804020e7981 */ /* 0x0000a8000c1e1900 */
[----:B------:R-:W2:Y:S01]  /*03d0*/  LDG.E R24, desc[UR4][R24.64] ;  /* 0x0000000418187981 */ /* 0x000ea2000c1e1900 */
[----:B---3--:R-:W-:Y:S01]  /*03e0*/  IMAD R12, R23, R12, R26 ;  /* 0x0000000c170c7224 */ /* 0x008fe200078e021a */
[----:B------:R-:W-:-:S03]  /*03f0*/  IADD3 R22, PT, PT, R22, 0x8, RZ ;  /* 0x0000000816167810 */ /* 0x000fc60007ffe0ff */
[----:B----4-:R-:W-:Y:S01]  /*0400*/  IMAD R29, R29, R4, R12 ;  /* 0x000000041d1d7224 */ /* 0x010fe200078e020c */
[----:B------:R-:W-:-:S03]  /*0410*/  ISETP.NE.AND P1, PT, R22, RZ, PT ;  /* 0x000000ff1600720c */ /* 0x000fc60003f25270 */
[----:B-----5:R-:W-:Y:S01]  /*0420*/  IMAD R8, R28, R8, R29 ;  /* 0x000000081c087224 */ /* 0x020fe200078e021d */
[----:B------:R-:W-:-:S03]  /*0430*/  IADD3 R4, P2, PT, R2, 0x20, RZ ;  /* 0x0000002002047810 */ /* 0x000fc60007f5e0ff */
[----:B------:R-:W-:Y:S01]  /*0440*/  IMAD R5, R5, R6, R8 ;  /* 0x0000000605057224 */ /* 0x000fe200078e0208 */
[----:B0-----:R-:W-:Y:S02]  /*0450*/  IADD3.X R3, PT, PT, RZ, R3, RZ, P2, !PT ;  /* 0x00000003ff037210 */ /* 0x001fe400017fe4ff */
[----:B------:R-:W-:Y:S01]  /*0460*/  LEA R18, R17, R18, 0x3 ;  /* 0x0000001211127211 */ /* 0x000fe200078e18ff */
[----:B------:R-:W-:-:S04]  /*0470*/  IMAD R5, R7, R10, R5 ;  /* 0x0000000a07057224 */ /* 0x000fc800078e0205 */
[----:B--2---:R-:W-:-:S04]  /*0480*/  IMAD R5, R14, R13, R5 ;  /* 0x0000000d0e057224 */ /* 0x004fc800078e0205 */
[----:B------:R-:W-:Y:S01]  /*0490*/  IMAD R24, R9, R24, R5 ;  /* 0x0000001809187224 */ /* 0x000fe200078e0205 */
[----:B------:R-:W-:Y:S06]  /*04a0*/  @P1 BRA `(.L_x_4) ;  /* 0xfffffffc00601947 */ /* 0x000fec000383ffff */
.L_x_3:
[----:B------:R-:W-:Y:S05]  /*04b0*/  @!P0 BRA `(.L_x_2) ;  /* 0x0000000000fc8947 */ /* 0x000fea0003800000 */
[----:B------:R-:W-:Y:S02]  /*04c0*/  ISETP.GE.U32.AND P1, PT, R27, 0x4, PT ;  /* 0x000000041b00780c */ /* 0x000fe40003f26070 */
[----:B------:R-:W-:-:S04]  /*04d0*/  LOP3.LUT R14, R19, 0x3, RZ, 0xc0, !PT ;  /* 0x00000003130e7812 */ /* 0x000fc800078ec0ff */
[----:B------:R-:W-:-:S07]  /*04e0*/  ISETP.NE.AND P0, PT, R14, RZ, PT ;  /* 0x000000ff0e00720c */ /* 0x000fce0003f05270 */
[----:B------:R-:W-:Y:S06]  /*04f0*/  @!P1 BRA `(.L_x_5) ;  /* 0x00000000006c9947 */ /* 0x000fec0003800000 */
[----:B------:R-:W0:Y:S01]  /*0500*/  LDC.64 R4, c[0x0][0x388] ;  /* 0x0000e200ff047b82 */ /* 0x000e220000000a00 */
[----:B------:R-:W1:Y:S01]  /*0510*/  LDCU.64 UR6, c[0x0][0x380] ;  /* 0x00007000ff0677ac */ /* 0x000e620008000a00 */
[----:B------:R-:W-:Y:S01]  /*0520*/  IMAD R7, R21, R17, R0 ;  /* 0x0000001115077224 */ /* 0x000fe200078e0200 */
[CC--:B------:R-:W-:Y:S02]  /*0530*/  IADD3 R3, PT, PT, R20.reuse, R21.reuse, RZ ;  /* 0x0000001514037210 */ /* 0x0c0fe40007ffe0ff */
[----:B------:R-:W-:-:S03]  /*0540*/  IADD3 R8, P1, PT, R20, R21, RZ ;  /* 0x0000001514087210 */ /* 0x000fc60007f3e0ff */
[----:B------:R-:W2:Y:S01]  /*0550*/  LDC.64 R12, c[0x0][0x380] ;  /* 0x0000e000ff0c7b82 */ /* 0x000ea20000000a00 */
[----:B0-----:R-:W-:-:S04]  /*0560*/  IMAD.WIDE R4, R7, 0x4, R4 ;  /* 0x0000000407047825 */ /* 0x001fc800078e0204 */
[----:B------:R-:W-:Y:S02]  /*0570*/  IMAD.WIDE R6, R17, 0x4, R4 ;  /* 0x0000000411067825 */ /* 0x000fe400078e0204 */
[----:B------:R-:W3:Y:S02]  /*0580*/  LDG.E R4, desc[UR4][R4.64] ;  /* 0x0000000404047981 */ /* 0x000ee4000c1e1900 */
[----:B--2---:R-:W-:Y:S01]  /*0590*/  IMAD.WIDE.U32 R12, R3, 0x4, R12 ;  /* 0x00000004030c7825 */ /* 0x004fe200078e000c */
[----:B------:R-:W-:Y:S02]  /*05a0*/  IADD3.X R3, PT, PT, RZ, RZ, RZ, P1, !PT ;  /* 0x000000ffff037210 */ /* 0x000fe40000ffe4ff */
[----:B-1----:R-:W-:-:S03]  /*05b0*/  LEA R2, P1, R8, UR6, 0x2 ;  /* 0x0000000608027c11 */ /* 0x002fc6000f8210ff */
[----:B------:R-:W3:Y:S01]  /*05c0*/  LDG.E R13, desc[UR4][R12.64] ;  /* 0x000000040c0d7981 */ /* 0x000ee2000c1e1900 */
[----:B------:R-:W-:Y:S01]  /*05d0*/  LEA.HI.X R3, R8, UR7, R3, 0x2, P1 ;  /* 0x0000000708037c11 */ /* 0x000fe200088f1403 */
[C---:B------:R-:W-:Y:S02]  /*05e0*/  IMAD.WIDE R8, R17.reuse, 0x4, R6 ;  /* 0x0000000411087825 */ /* 0x040fe400078e0206 */
[----:B------:R-:W2:Y:S04]  /*05f0*/  LDG.E R6, desc[UR4][R6.64] ;  /* 0x0000000406067981 */ /* 0x000ea8000c1e1900 */
[----:B------:R-:W2:Y:S01]  /*0600*/  LDG.E R15, desc[UR4][R2.64+0x4] ;  /* 0x00000404020f7981 */ /* 0x000ea2000c1e1900 */
[----:B------:R-:W-:-:S03]  /*0610*/  IMAD.WIDE R10, R17, 0x4, R8 ;  /* 0x00000004110a7825 */ /* 0x000fc600078e0208 */
[----:B------:R-:W4:Y:S04]  /*0620*/  LDG.E R22, desc[UR4][R8.64] ;  /* 0x0000000408167981 */ /* 0x000f28000c1e1900 */
[----:B------:R-:W4:Y:S04]  /*0630*/  LDG.E R18, desc[UR4][R2.64+0x8] ;  /* 0x0000080402127981 */ /* 0x000f28000c1e1900 */
[----:B------:R-:W5:Y:S04]  /*0640*/  LDG.E R26, desc[UR4][R2.64+0xc] ;  /* 0x00000c04021a7981 */ /* 0x000f68000c1e1900 */
[----:B------:R-:W5:Y:S01]  /*0650*/  LDG.E R10, desc[UR4][R10.64] ;  /* 0x000000040a0a7981 */ /* 0x000f62000c1e1900 */
[----:B------:R-:W-:Y:S01]  /*0660*/  IADD3 R21, PT, PT, R21, 0x4, RZ ;  /* 0x0000000415157810 */ /* 0x000fe20007ffe0ff */
[----:B---3--:R-:W-:-:S04]  /*0670*/  IMAD R24, R13, R4, R24 ;  /* 0x000000040d187224 */ /* 0x008fc800078e0218 */
[----:B--2---:R-:W-:-:S04]  /*0680*/  IMAD R15, R15, R6, R24 ;  /* 0x000000060f0f7224 */ /* 0x004fc800078e0218 */
[----:B----4-:R-:W-:-:S04]  /*0690*/  IMAD R15, R18, R22, R15 ;  /* 0x00000016120f7224 */ /* 0x010fc800078e020f */
[----:B-----5:R-:W-:-:S07]  /*06a0*/  IMAD R24, R26, R10, R15 ;  /* 0x0000000a1a187224 */ /* 0x020fce00078e020f */
.L_x_5:
[----:B------:R-:W-:Y:S05]  /*06b0*/  @!P0 BRA `(.L_x_2) ;  /* 0x00000000007c8947 */ /* 0x000fea0003800000 */
[----:B------:R-:W-:Y:S01]  /*06c0*/  ISETP.NE.AND P1, PT, R14, 0x1, PT ;  /* 0x000000010e00780c */ /* 0x000fe20003f25270 */
[----:B------:R-:W0:Y:S01]  /*06d0*/  LDC.64 R10, c[0x0][0x380] ;  /* 0x0000e000ff0a7b82 */ /* 0x000e220000000a00 */
[----:B------:R-:W-:-:S04]  /*06e0*/  LOP3.LUT R19, R19, 0x1, RZ, 0xc0, !PT ;  /* 0x0000000113137812 */ /* 0x000fc800078ec0ff */
[----:B------:R-:W-:-:S03]  /*06f0*/  ISETP.NE.U32.AND P0, PT, R19, 0x1, PT ;  /* 0x000000011300780c */ /* 0x000fc60003f05070 */
[----:B------:R-:W1:Y:S04]  /*0700*/  LDC.64 R8, c[0x0][0x388] ;  /* 0x0000e200ff087b82 */ /* 0x000e680000000a00 */
[CC--:B------:R-:W-:Y:S02]  /*0710*/  @P1 IADD3 R13, PT, PT, R20.reuse, R21.reuse, RZ ;  /* 0x00000015140d1210 */ /* 0x0c0fe40007ffe0ff */
[----:B------:R-:W-:Y:S02]  /*0720*/  @P1 IADD3 R12, P2, PT, R20, R21, RZ ;  /* 0x00000015140c1210 */ /* 0x000fe40007f5e0ff */
[----:B------:R-:W2:Y:S02]  /*0730*/  @P1 LDC.64 R2, c[0x0][0x380] ;  /* 0x0000e000ff021b82 */ /* 0x000ea40000000a00 */
[----:B------:R-:W-:-:S06]  /*0740*/  @P1 IADD3.X R14, PT, PT, RZ, RZ, RZ, P2, !PT ;  /* 0x000000ffff0e1210 */ /* 0x000fcc00017fe4ff */
[----:B------:R-:W3:Y:S01]  /*0750*/  LDC.64 R4, c[0x0][0x380] ;  /* 0x0000e000ff047b82 */ /* 0x000ee20000000a00 */
[----:B0-----:R-:W-:-:S04]  /*0760*/  @P1 IMAD.WIDE.U32 R10, R13, 0x4, R10 ;  /* 0x000000040d0a1825 */ /* 0x001fc800078e000a */
[C---:B------:R-:W-:Y:S01]  /*0770*/  @P1 IMAD R13, R21.reuse, R17, R0 ;  /* 0x00000011150d1224 */ /* 0x040fe200078e0200 */
[----:B------:R-:W-:Y:S01]  /*0780*/  @P1 IADD3 R21, PT, PT, R21, 0x2, RZ ;  /* 0x0000000215151810 */ /* 0x000fe20007ffe0ff */
[----:B------:R-:W4:Y:S01]  /*0790*/  @P1 LDG.E R11, desc[UR4][R10.64] ;  /* 0x000000040a0b1981 */ /* 0x000f22000c1e1900 */
[----:B------:R-:W0:Y:S01]  /*07a0*/  LDC.64 R6, c[0x0][0x388] ;  /* 0x0000e200ff067b82 */ /* 0x000e220000000a00 */
[----:B-1----:R-:W-:Y:S01]  /*07b0*/  @P1 IMAD.WIDE R8, R13, 0x4, R8 ;  /* 0x000000040d081825 */ /* 0x002fe200078e0208 */
[----:B------:R-:W-:Y:S02]  /*07c0*/  @!P0 IADD3 R15, PT, PT, R20, R21, RZ ;  /* 0x00000015140f8210 */ /* 0x000fe40007ffe0ff */
[----:B--2---:R-:W-:Y:S01]  /*07d0*/  @P1 LEA R2, P2, R12, R2, 0x2 ;  /* 0x000000020c021211 */ /* 0x004fe200078410ff */
[----:B------:R-:W-:-:S03]  /*07e0*/  @!P0 IMAD R21, R21, R17, R0 ;  /* 0x0000001115158224 */ /* 0x000fc600078e0200 */
[----:B------:R-:W-:Y:S01]  /*07f0*/  @P1 LEA.HI.X R3, R12, R3, R14, 0x2, P2 ;  /* 0x000000030c031211 */ /* 0x000fe200010f140e */
[----:B------:R-:W-:Y:S01]  /*0800*/  @P1 IMAD.WIDE R12, R17, 0x4, R8 ;  /* 0x00000004110c1825 */ /* 0x000fe200078e0208 */
[----:B------:R-:W4:Y:S03]  /*0810*/  @P1 LDG.E R14, desc[UR4][R8.64] ;  /* 0x00000004080e1981 */ /* 0x000f26000c1e1900 */
[----:B---3--:R-:W-:Y:S01]  /*0820*/  @!P0 IMAD.WIDE.U32 R4, R15, 0x4, R4 ;  /* 0x000000040f048825 */ /* 0x008fe200078e0004 */
[----:B------:R-:W2:Y:S04]  /*0830*/  @P1 LDG.E R2, desc[UR4][R2.64+0x4] ;  /* 0x0000040402021981 */ /* 0x000ea8000c1e1900 */
[----:B------:R-:W2:Y:S01]  /*0840*/  @P1 LDG.E R12, desc[UR4][R12.64] ;  /* 0x000000040c0c1981 */ /* 0x000ea2000c1e1900 */
[----:B0-----:R-:W-:-:S03]  /*0850*/  @!P0 IMAD.WIDE R6, R21, 0x4, R6 ;  /* 0x0000000415068825 */ /* 0x001fc600078e0206 */
[----:B------:R-:W3:Y:S04]  /*0860*/  @!P0 LDG.E R5, desc[UR4][R4.64] ;  /* 0x0000000404058981 */ /* 0x000ee8000c1e1900 */
[----:B------:R-:W3:Y:S01]  /*0870*/  @!P0 LDG.E R6, desc[UR4][R6.64] ;  /* 0x0000000406068981 */ /* 0x000ee2000c1e1900 */
[----:B----4-:R-:W-:-:S04]  /*0880*/  @P1 IMAD R11, R11, R14, R24 ;  /* 0x0000000e0b0b1224 */ /* 0x010fc800078e0218 */
[----:B--2---:R-:W-:-:S04]  /*0890*/  @P1 IMAD R24, R2, R12, R11 ;  /* 0x0000000c02181224 */ /* 0x004fc800078e020b */
[----:B---3--:R-:W-:-:S07]  /*08a0*/  @!P0 IMAD R24, R5, R6, R24 ;  /* 0x0000000605188224 */ /* 0x008fce00078e0218 */
.L_x_2:
[----:B------:R-:W0:Y:S01]  /*08b0*/  LDC.64 R2, c[0x0][0x390] ;  /* 0x0000e400ff027b82 */ /* 0x000e220000000a00 */
[----:B------:R-:W-:-:S04]  /*08c0*/  IMAD R17, R16, R17, R0 ;  /* 0x0000001110117224 */ /* 0x000fc800078e0200 */
[----:B0-----:R-:W-:-:S05]  /*08d0*/  IMAD.WIDE R2, R17, 0x4, R2 ;  /* 0x0000000411027825 */ /* 0x001fca00078e0202 */
[----:B------:R0:W-:Y:S02]  /*08e0*/  STG.E desc[UR4][R2.64], R24 ;  /* 0x0000001802007986 */ /* 0x0001e4000c101904 */
.L_x_1:
[----:B------:R-:W-:Y:S05]  /*08f0*/  BSYNC.RECONVERGENT B0 ;  /* 0x0000000000007941 */ /* 0x000fea0003800200 */
.L_x_0:
[----:B------:R-:W-:Y:S06]  /*0900*/  BAR.SYNC.DEFER_BLOCKING 0x0 ;  /* 0x0000000000007b1d */ /* 0x000fec0000010000 */
[----:B------:R-:W-:Y:S05]  /*0910*/  EXIT ;  /* 0x000000000000794d */ /* 0x000fea0003800000 */
.L_x_6:
[----:B------:R-:W-:-:S00]  /*0920*/  BRA `(.L_x_6) ;  /* 0xfffffffc00fc7947 */ /* 0x000fc0000383ffff */
[----:B------:R-:W-:-:S00]  /*0930*/  NOP ;  /* 0x0000000000007918 */ /* 0x000fc00000000000 */
        /* <DEDUP_REMOVED lines=12> */
.L_x_7:


//--------------------- .nv.shared.reserved.0     --------------------------
	.section	.nv.shared.reserved.0,"aw",@nobits
	.weak		__nv_reservedSMEM_offset_0_alias
	.size		__nv_reservedSMEM_offset_0_alias, 0, 64
	.other		__nv_reservedSMEM_offset_0_alias,@"STO_CUDA_RESERVED_SHARED STV_DEFAULT"
__nv_reservedSMEM_offset_0_alias:
	.zero		0
	.zero		64


//--------------------- .nv.constant0._Z9matrixMulPiS_S_iii --------------------------
	.section	.nv.constant0._Z9matrixMulPiS_S_iii,"a",@progbits
	.sectionflags	@""
	.align	4
.nv.constant0._Z9matrixMulPiS_S_iii:
	.zero		932


//--------------------- SYMBOLS --------------------------

	.type		.nv.reservedSmem.offset0,@object
	.size		.nv.reservedSmem.offset0,0x4
